	.headerflags	@"EF_CUDA_TEXMODE_UNIFIED EF_CUDA_64BIT_ADDRESS EF_CUDA_SM86 EF_CUDA_VIRTUAL_SM(EF_CUDA_SM86)"
	.elftype	@"ET_EXEC"


//--------------------- .nv.info                  --------------------------
	.section	.nv.info,"",@"SHT_CUDA_INFO"
	.align	4


	//----- nvinfo : EIATTR_REGCOUNT
	.align		4
        /*0000*/ 	.byte	0x04, 0x2f
        /*0002*/ 	.short	(.L_1 - .L_0)
	.align		4
.L_0:
        /*0004*/ 	.word	index@(triton_red_fused__to_copy_mean_pow_4)
        /*0008*/ 	.word	0x00000028


	//----- nvinfo : EIATTR_MIN_STACK_SIZE
	.align		4
.L_1:
        /*000c*/ 	.byte	0x04, 0x12
        /*000e*/ 	.short	(.L_3 - .L_2)
	.align		4
.L_2:
        /*0010*/ 	.word	index@(triton_red_fused__to_copy_mean_pow_4)
        /*0014*/ 	.word	0x00000000


	//----- nvinfo : EIATTR_FRAME_SIZE
	.align		4
.L_3:
        /*0018*/ 	.byte	0x04, 0x11
        /*001a*/ 	.short	(.L_5 - .L_4)
	.align		4
.L_4:
        /*001c*/ 	.word	index@(triton_red_fused__to_copy_mean_pow_4)
        /*0020*/ 	.word	0x00000000


	//----- nvinfo : EIATTR_MIN_STACK_SIZE
	.align		4
.L_5:
        /*0024*/ 	.byte	0x04, 0x12
        /*0026*/ 	.short	(.L_7 - .L_6)
	.align		4
.L_6:
        /*0028*/ 	.word	index@(triton_red_fused__to_copy_mean_pow_4)
        /*002c*/ 	.word	0x00000000
.L_7:


//--------------------- .nv.info.triton_red_fused__to_copy_mean_pow_4 --------------------------
	.section	.nv.info.triton_red_fused__to_copy_mean_pow_4,"",@"SHT_CUDA_INFO"
	.sectionflags	@""
	.align	4


	//----- nvinfo : EIATTR_CUDA_API_VERSION
	.align		4
        /*0000*/ 	.byte	0x04, 0x37
        /*0002*/ 	.short	(.L_9 - .L_8)
.L_8:
        /*0004*/ 	.word	0x0000007c


	//----- nvinfo : EIATTR_SW2861232_WAR
	.align		4
.L_9:
        /*0008*/ 	.byte	0x01, 0x35
	.zero		2


	//----- nvinfo : EIATTR_PARAM_CBANK
	.align		4
        /*000c*/ 	.byte	0x04, 0x0a
        /*000e*/ 	.short	(.L_11 - .L_10)
	.align		4
.L_10:
        /*0010*/ 	.word	index@(.nv.constant0.triton_red_fused__to_copy_mean_pow_4)
        /*0014*/ 	.short	0x0160
        /*0016*/ 	.short	0x0020


	//----- nvinfo : EIATTR_CBANK_PARAM_SIZE
	.align		4
.L_11:
        /*0018*/ 	.byte	0x03, 0x19
        /*001a*/ 	.short	0x0020


	//----- nvinfo : EIATTR_KPARAM_INFO
	.align		4
        /*001c*/ 	.byte	0x04, 0x17
        /*001e*/ 	.short	(.L_13 - .L_12)
.L_12:
        /*0020*/ 	.word	0x00000000
        /*0024*/ 	.short	0x0004
        /*0026*/ 	.short	0x0018
        /*0028*/ 	.byte	0x00, 0xf4, 0x21, 0x00


	//----- nvinfo : EIATTR_KPARAM_INFO
	.align		4
.L_13:
        /*002c*/ 	.byte	0x04, 0x17
        /*002e*/ 	.short	(.L_15 - .L_14)
.L_14:
        /*0030*/ 	.word	0x00000000
        /*0034*/ 	.short	0x0003
        /*0036*/ 	.short	0x0014
        /*0038*/ 	.byte	0x00, 0xf0, 0x11, 0x00


	//----- nvinfo : EIATTR_KPARAM_INFO
	.align		4
.L_15:
        /*003c*/ 	.byte	0x04, 0x17
        /*003e*/ 	.short	(.L_17 - .L_16)
.L_16:
        /*0040*/ 	.word	0x00000000
        /*0044*/ 	.short	0x0002
        /*0046*/ 	.short	0x0010
        /*0048*/ 	.byte	0x00, 0xf0, 0x11, 0x00


	//----- nvinfo : EIATTR_KPARAM_INFO
	.align		4
.L_17:
        /*004c*/ 	.byte	0x04, 0x17
        /*004e*/ 	.short	(.L_19 - .L_18)
.L_18:
        /*0050*/ 	.word	0x00000000
        /*0054*/ 	.short	0x0001
        /*0056*/ 	.short	0x0008
        /*0058*/ 	.byte	0x00, 0xf4, 0x21, 0x00


	//----- nvinfo : EIATTR_KPARAM_INFO
	.align		4
.L_19:
        /*005c*/ 	.byte	0x04, 0x17
        /*005e*/ 	.short	(.L_21 - .L_20)
.L_20:
        /*0060*/ 	.word	0x00000000
        /*0064*/ 	.short	0x0000
        /*0066*/ 	.short	0x0000
        /*0068*/ 	.byte	0x00, 0xf4, 0x21, 0x00


	//----- nvinfo : EIATTR_MAXREG_COUNT
	.align		4
.L_21:
        /*006c*/ 	.byte	0x03, 0x1b
        /*006e*/ 	.short	0x00ff


	//----- nvinfo : EIATTR_COOP_GROUP_MASK_REGIDS
	.align		4
        /*0070*/ 	.byte	0x04, 0x29
        /*0072*/ 	.short	(.L_23 - .L_22)


	//   ....[0]....
.L_22:
        /*0074*/ 	.word	0xffffffff


	//   ....[1]....
        /*0078*/ 	.word	0xffffffff


	//----- nvinfo : EIATTR_COOP_GROUP_INSTR_OFFSETS
	.align		4
.L_23:
        /*007c*/ 	.byte	0x04, 0x28
        /*007e*/ 	.short	(.L_25 - .L_24)


	//   ....[0]....
.L_24:
        /*0080*/ 	.word	0x00000d50


	//   ....[1]....
        /*0084*/ 	.word	0x00000da0


	//----- nvinfo : EIATTR_EXIT_INSTR_OFFSETS
	.align		4
.L_25:
        /*0088*/ 	.byte	0x04, 0x1c
        /*008a*/ 	.short	(.L_27 - .L_26)


	//   ....[0]....
.L_26:
        /*008c*/ 	.word	0x00000de0


	//   ....[1]....
        /*0090*/ 	.word	0x00000e40


	//----- nvinfo : EIATTR_REQNTID
	.align		4
.L_27:
        /*0094*/ 	.byte	0x04, 0x10
        /*0096*/ 	.short	(.L_29 - .L_28)
.L_28:
        /*0098*/ 	.word	0x00000100
        /*009c*/ 	.word	0x00000001
        /*00a0*/ 	.word	0x00000001


	//----- nvinfo : EIATTR_CRS_STACK_SIZE
	.align		4
.L_29:
        /*00a4*/ 	.byte	0x04, 0x1e
        /*00a6*/ 	.short	(.L_31 - .L_30)
.L_30:
        /*00a8*/ 	.word	0x00000000
.L_31:


//--------------------- .nv.callgraph             --------------------------
	.section	.nv.callgraph,"",@"SHT_CUDA_CALLGRAPH"
	.align	4
	.sectionentsize	8
	.align		4
        /*0000*/ 	.word	0x00000000
	.align		4
        /*0004*/ 	.word	0xffffffff
	.align		4
        /*0008*/ 	.word	0x00000000
	.align		4
        /*000c*/ 	.word	0xfffffffe
	.align		4
        /*0010*/ 	.word	0x00000000
	.align		4
        /*0014*/ 	.word	0xfffffffd
	.align		4
        /*0018*/ 	.word	0x00000000
	.align		4
        /*001c*/ 	.word	0xfffffffc


//--------------------- .nv.rel.action            --------------------------
	.section	.nv.rel.action,"",@"SHT_CUDA_RELOCINFO"
	.align	8
	.sectionentsize	8
        /*0000*/ 	.byte	0x73, 0x00, 0x00, 0x00, 0x00, 0x00, 0x00, 0x00, 0x00, 0x00, 0x00, 0x11, 0x25, 0x00, 0x05, 0x36


//--------------------- .nv.constant0.triton_red_fused__to_copy_mean_pow_4 --------------------------
	.section	.nv.constant0.triton_red_fused__to_copy_mean_pow_4,"a",@progbits
	.sectionflags	@""
	.align	4
.nv.constant0.triton_red_fused__to_copy_mean_pow_4:
	.zero		384


//--------------------- .text.triton_red_fused__to_copy_mean_pow_4 --------------------------
	.section	.text.triton_red_fused__to_copy_mean_pow_4,"ax",@progbits
	.sectionflags	@"SHF_BARRIERS=1"
	.sectioninfo	@"SHI_REGISTERS=40"
	.align	128
        .global         triton_red_fused__to_copy_mean_pow_4
        .type           triton_red_fused__to_copy_mean_pow_4,@function
        .size           triton_red_fused__to_copy_mean_pow_4,(.L_x_4 - triton_red_fused__to_copy_mean_pow_4)
        .other          triton_red_fused__to_copy_mean_pow_4,@"STO_CUDA_ENTRY STV_DEFAULT"
triton_red_fused__to_copy_mean_pow_4:
.text.triton_red_fused__to_copy_mean_pow_4:
[----:B------:R-:W-:Y:S02]  /*0000*/  IMAD.MOV.U32 R1, RZ, RZ, c[0x0][0x28] ;  /* 0x00000a00ff017624 */ /* 0x000fe400078e00ff */
[----:B------:R-:W0:Y:S01]  /*0010*/  S2R R0, SR_TID.X ;  /* 0x0000000000007919 */ /* 0x000e220000002100 */
[----:B------:R-:W-:Y:S01]  /*0020*/  ULDC.64 UR4, c[0x0][0x118] ;  /* 0x0000460000047ab9 */ /* 0x000fe20000000a00 */
[----:B------:R-:W-:Y:S02]  /*0030*/  BSSY B0, `(.L_x_0) ;  /* 0x00000d1000007945 */ /* 0x000fe40003800000 */
[----:B------:R-:W1:Y:S01]  /*0040*/  S2R R6, SR_CTAID.X ;  /* 0x0000000000067919 */ /* 0x000e620000002500 */
[----:B0-----:R-:W-:Y:S01]  /*0050*/  SHF.R.U32.HI R2, RZ, 0x2, R0 ;  /* 0x00000002ff027819 */ /* 0x001fe20000011600 */
[----:B-1----:R-:W-:-:S03]  /*0060*/  IMAD.SHL.U32 R3, R6, 0x40, RZ ;  /* 0x0000004006037824 */ /* 0x002fc600078e00ff */
[----:B------:R-:W-:-:S04]  /*0070*/  SGXT.U32 R2, R2, 0x6 ;  /* 0x000000060202781a */ /* 0x000fc80000000000 */
[----:B------:R-:W-:-:S04]  /*0080*/  LOP3.LUT R5, R2, R3, RZ, 0xfc, !PT ;  /* 0x0000000302057212 */ /* 0x000fc800078efcff */
[C---:B------:R-:W-:Y:S01]  /*0090*/  ISETP.GT.AND P0, PT, R5.reuse, 0x1517f, PT ;  /* 0x0001517f0500780c */ /* 0x040fe20003f04270 */
[----:B------:R-:W-:-:S05]  /*00a0*/  IMAD.HI R4, R5, 0x2aaaaaab, RZ ;  /* 0x2aaaaaab05047827 */ /* 0x000fca00078e02ff */
[----:B------:R-:W-:-:S04]  /*00b0*/  SHF.R.U32.HI R5, RZ, 0x1f, R4 ;  /* 0x0000001fff057819 */ /* 0x000fc80000011604 */
[----:B------:R-:W-:-:S03]  /*00c0*/  LEA.HI.SX32 R5, R4, R5, 0x1e ;  /* 0x0000000504057211 */ /* 0x000fc600078ff2ff */
[----:B------:R-:W-:Y:S05]  /*00d0*/  @P0 BRA `(.L_x_1) ;  /* 0x00000c5000000947 */ /* 0x000fea0003800000 */
[----:B------:R-:W-:Y:S02]  /*00e0*/  SHF.L.U32 R4, R6, 0xd, RZ ;  /* 0x0000000d06047819 */ /* 0x000fe400000006ff */
[----:B------:R-:W-:-:S03]  /*00f0*/  LOP3.LUT R24, R0, 0x3, RZ, 0xc0, !PT ;  /* 0x0000000300187812 */ /* 0x000fc600078ec0ff */
[----:B------:R-:W-:-:S04]  /*0100*/  IMAD R5, R5, 0x1800, R4 ;  /* 0x0000180005057824 */ /* 0x000fc800078e0204 */
[----:B------:R-:W-:-:S04]  /*0110*/  IMAD R5, R2, 0x80, R5 ;  /* 0x0000008002057824 */ /* 0x000fc800078e0205 */
[----:B------:R-:W-:Y:S01]  /*0120*/  IMAD.IADD R24, R24, 0x1, R5 ;  /* 0x0000000118187824 */ /* 0x000fe200078e0205 */
[----:B------:R-:W-:-:S04]  /*0130*/  MOV R5, 0x2 ;  /* 0x0000000200057802 */ /* 0x000fc80000000f00 */
[C---:B------:R-:W-:Y:S02]  /*0140*/  IADD3 R6, R24.reuse, -0x4, RZ ;  /* 0xfffffffc18067810 */ /* 0x040fe40007ffe0ff */
[----:B------:R-:W-:Y:S02]  /*0150*/  IADD3 R8, R24, 0x4, RZ ;  /* 0x0000000418087810 */ /* 0x000fe40007ffe0ff */
[----:B------:R-:W-:Y:S02]  /*0160*/  IADD3 R6, R6, 0x4, RZ ;  /* 0x0000000406067810 */ /* 0x000fe40007ffe0ff */
[----:B------:R-:W-:Y:S01]  /*0170*/  IADD3 R36, R24, 0x8, RZ ;  /* 0x0000000818247810 */ /* 0x000fe20007ffe0ff */
[----:B------:R-:W-:-:S04]  /*0180*/  IMAD.WIDE R8, R8, R5, c[0x0][0x160] ;  /* 0x0000580008087625 */ /* 0x000fc800078e0205 */
[-C--:B------:R-:W-:Y:S01]  /*0190*/  IMAD.WIDE R6, R6, R5.reuse, c[0x0][0x160] ;  /* 0x0000580006067625 */ /* 0x080fe200078e0205 */
[----:B------:R-:W-:Y:S01]  /*01a0*/  IADD3 R10, R24, 0x8, RZ ;  /* 0x00000008180a7810 */ /* 0x000fe20007ffe0ff */
[----:B------:R0:W2:Y:S02]  /*01b0*/  LDG.E.EF.U16 R20, [R8.64] ;  /* 0x0000000408147981 */ /* 0x0000a4000c0e1500 */
[----:B------:R-:W-:Y:S02]  /*01c0*/  IMAD.WIDE R36, R36, R5, c[0x0][0x160] ;  /* 0x0000580024247625 */ /* 0x000fe400078e0205 */
[----:B------:R1:W3:Y:S01]  /*01d0*/  LDG.E.EF.U16 R21, [R6.64] ;  /* 0x0000000406157981 */ /* 0x0002e2000c0e1500 */
[----:B------:R-:W-:-:S03]  /*01e0*/  IADD3 R10, R10, 0x4, RZ ;  /* 0x000000040a0a7810 */ /* 0x000fc60007ffe0ff */
[----:B------:R4:W5:Y:S02]  /*01f0*/  LDG.E.EF.U16 R36, [R36.64] ;  /* 0x0000000424247981 */ /* 0x000964000c0e1500 */
[----:B------:R-:W-:-:S05]  /*0200*/  IMAD.WIDE R10, R10, R5, c[0x0][0x160] ;  /* 0x000058000a0a7625 */ /* 0x000fca00078e0205 */
[----:B------:R0:W5:Y:S01]  /*0210*/  LDG.E.EF.U16 R25, [R10.64] ;  /* 0x000000040a197981 */ /* 0x000162000c0e1500 */
[C---:B------:R-:W-:Y:S02]  /*0220*/  IADD3 R4, R24.reuse, 0xc, RZ ;  /* 0x0000000c18047810 */ /* 0x040fe40007ffe0ff */
[----:B------:R-:W-:Y:S02]  /*0230*/  IADD3 R34, R24, 0x10, RZ ;  /* 0x0000001018227810 */ /* 0x000fe40007ffe0ff */
[----:B-1----:R-:W-:Y:S02]  /*0240*/  IADD3 R6, R4, 0x4, RZ ;  /* 0x0000000404067810 */ /* 0x002fe40007ffe0ff */
[----:B------:R-:W-:Y:S02]  /*0250*/  IADD3 R34, R34, 0x4, RZ ;  /* 0x0000000422227810 */ /* 0x000fe40007ffe0ff */
[----:B------:R-:W-:Y:S01]  /*0260*/  IADD3 R13, R24, 0x14, RZ ;  /* 0x00000014180d7810 */ /* 0x000fe20007ffe0ff */
[----:B------:R-:W-:Y:S01]  /*0270*/  IMAD.WIDE R6, R6, R5, c[0x0][0x160] ;  /* 0x0000580006067625 */ /* 0x000fe200078e0205 */
[----:B------:R-:W-:-:S02]  /*0280*/  IADD3 R12, R24, 0x18, RZ ;  /* 0x00000018180c7810 */ /* 0x000fc40007ffe0ff */
[----:B0-----:R-:W-:Y:S01]  /*0290*/  IADD3 R10, R13, 0x4, RZ ;  /* 0x000000040d0a7810 */ /* 0x001fe20007ffe0ff */
[-C--:B------:R-:W-:Y:S01]  /*02a0*/  IMAD.WIDE R34, R34, R5.reuse, c[0x0][0x160] ;  /* 0x0000580022227625 */ /* 0x080fe200078e0205 */
[----:B------:R0:W5:Y:S01]  /*02b0*/  LDG.E.EF.U16 R4, [R6.64] ;  /* 0x0000000406047981 */ /* 0x000162000c0e1500 */
[----:B------:R-:W-:Y:S02]  /*02c0*/  IADD3 R12, R12, 0x4, RZ ;  /* 0x000000040c0c7810 */ /* 0x000fe40007ffe0ff */
[----:B------:R-:W-:Y:S01]  /*02d0*/  IADD3 R14, R24, 0x1c, RZ ;  /* 0x0000001c180e7810 */ /* 0x000fe20007ffe0ff */
[-C--:B------:R-:W-:Y:S01]  /*02e0*/  IMAD.WIDE R10, R10, R5.reuse, c[0x0][0x160] ;  /* 0x000058000a0a7625 */ /* 0x080fe200078e0205 */
[----:B------:R1:W5:Y:S01]  /*02f0*/  LDG.E.EF.U16 R34, [R34.64] ;  /* 0x0000000422227981 */ /* 0x000362000c0e1500 */
[----:B------:R-:W-:Y:S02]  /*0300*/  IADD3 R8, R24, 0x20, RZ ;  /* 0x0000002018087810 */ /* 0x000fe40007ffe0ff */
[----:B------:R-:W-:Y:S01]  /*0310*/  IADD3 R14, R14, 0x4, RZ ;  /* 0x000000040e0e7810 */ /* 0x000fe20007ffe0ff */
[----:B------:R-:W-:Y:S01]  /*0320*/  IMAD.WIDE R12, R12, R5, c[0x0][0x160] ;  /* 0x000058000c0c7625 */ /* 0x000fe200078e0205 */
[----:B------:R-:W-:-:S02]  /*0330*/  IADD3 R9, R24, 0x24, RZ ;  /* 0x0000002418097810 */ /* 0x000fc40007ffe0ff */
[----:B------:R-:W-:Y:S01]  /*0340*/  IADD3 R8, R8, 0x4, RZ ;  /* 0x0000000408087810 */ /* 0x000fe20007ffe0ff */
[----:B-1----:R1:W5:Y:S01]  /*0350*/  LDG.E.EF.U16 R35, [R10.64] ;  /* 0x000000040a237981 */ /* 0x002362000c0e1500 */
[-C--:B------:R-:W-:Y:S01]  /*0360*/  IMAD.WIDE R14, R14, R5.reuse, c[0x0][0x160] ;  /* 0x000058000e0e7625 */ /* 0x080fe200078e0205 */
[----:B0-----:R-:W-:Y:S02]  /*0370*/  IADD3 R6, R9, 0x4, RZ ;  /* 0x0000000409067810 */ /* 0x001fe40007ffe0ff */
[----:B------:R0:W5:Y:S01]  /*0380*/  LDG.E.EF.U16 R33, [R12.64] ;  /* 0x000000040c217981 */ /* 0x000162000c0e1500 */
[----:B------:R-:W-:Y:S01]  /*0390*/  IADD3 R16, R24, 0x28, RZ ;  /* 0x0000002818107810 */ /* 0x000fe20007ffe0ff */
[-C--:B------:R-:W-:Y:S02]  /*03a0*/  IMAD.WIDE R8, R8, R5.reuse, c[0x0][0x160] ;  /* 0x0000580008087625 */ /* 0x080fe400078e0205 */
[----:B------:R0:W5:Y:S01]  /*03b0*/  LDG.E.EF.U16 R32, [R14.64] ;  /* 0x000000040e207981 */ /* 0x000162000c0e1500 */
[----:B------:R-:W-:Y:S01]  /*03c0*/  IADD3 R16, R16, 0x4, RZ ;  /* 0x0000000410107810 */ /* 0x000fe20007ffe0ff */
[----:B------:R-:W-:Y:S01]  /*03d0*/  IMAD.WIDE R6, R6, R5, c[0x0][0x160] ;  /* 0x0000580006067625 */ /* 0x000fe200078e0205 */
[C---:B------:R-:W-:Y:S01]  /*03e0*/  IADD3 R19, R24.reuse, 0x2c, RZ ;  /* 0x0000002c18137810 */ /* 0x040fe20007ffe0ff */
[----:B------:R4:W5:Y:S01]  /*03f0*/  LDG.E.EF.U16 R31, [R8.64] ;  /* 0x00000004081f7981 */ /* 0x000962000c0e1500 */
[----:B------:R-:W-:-:S02]  /*0400*/  IADD3 R18, R24, 0x30, RZ ;  /* 0x0000003018127810 */ /* 0x000fc40007ffe0ff */
[----:B-1----:R-:W-:Y:S01]  /*0410*/  IADD3 R10, R19, 0x4, RZ ;  /* 0x00000004130a7810 */ /* 0x002fe20007ffe0ff */
[----:B------:R1:W5:Y:S01]  /*0420*/  LDG.E.EF.U16 R30, [R6.64] ;  /* 0x00000004061e7981 */ /* 0x000362000c0e1500 */
[-C--:B0-----:R-:W-:Y:S01]  /*0430*/  IMAD.WIDE R14, R16, R5.reuse, c[0x0][0x160] ;  /* 0x00005800100e7625 */ /* 0x081fe200078e0205 */
[----:B------:R-:W-:Y:S02]  /*0440*/  IADD3 R22, R24, 0x34, RZ ;  /* 0x0000003418167810 */ /* 0x000fe40007ffe0ff */
[----:B------:R-:W-:Y:S01]  /*0450*/  IADD3 R18, R18, 0x4, RZ ;  /* 0x0000000412127810 */ /* 0x000fe20007ffe0ff */
[-C--:B------:R-:W-:Y:S01]  /*0460*/  IMAD.WIDE R12, R10, R5.reuse, c[0x0][0x160] ;  /* 0x000058000a0c7625 */ /* 0x080fe200078e0205 */
[----:B------:R0:W5:Y:S01]  /*0470*/  LDG.E.EF.U16 R29, [R14.64] ;  /* 0x000000040e1d7981 */ /* 0x000162000c0e1500 */
[----:B------:R-:W-:Y:S02]  /*0480*/  IADD3 R22, R22, 0x4, RZ ;  /* 0x0000000416167810 */ /* 0x000fe40007ffe0ff */
[----:B------:R-:W-:Y:S01]  /*0490*/  IADD3 R17, R24, 0x38, RZ ;  /* 0x0000003818117810 */ /* 0x000fe20007ffe0ff */
[-C--:B------:R-:W-:Y:S01]  /*04a0*/  IMAD.WIDE R10, R18, R5.reuse, c[0x0][0x160] ;  /* 0x00005800120a7625 */ /* 0x080fe200078e0205 */
[----:B------:R0:W5:Y:S02]  /*04b0*/  LDG.E.EF.U16 R28, [R12.64] ;  /* 0x000000040c1c7981 */ /* 0x000164000c0e1500 */
[----:B-1----:R-:W-:Y:S01]  /*04c0*/  IADD3 R6, R17, 0x4, RZ ;  /* 0x0000000411067810 */ /* 0x002fe20007ffe0ff */
[-C--:B----4-:R-:W-:Y:S01]  /*04d0*/  IMAD.WIDE R8, R22, R5.reuse, c[0x0][0x160] ;  /* 0x0000580016087625 */ /* 0x090fe200078e0205 */
[C---:B------:R-:W-:Y:S01]  /*04e0*/  IADD3 R22, R24.reuse, 0x3c, RZ ;  /* 0x0000003c18167810 */ /* 0x040fe20007ffe0ff */
[----:B------:R1:W4:Y:S01]  /*04f0*/  LDG.E.EF.U16 R27, [R10.64] ;  /* 0x000000040a1b7981 */ /* 0x000322000c0e1500 */
[----:B------:R-:W-:Y:S01]  /*0500*/  IADD3 R18, R24, 0x40, RZ ;  /* 0x0000004018127810 */ /* 0x000fe20007ffe0ff */
[----:B------:R-:W-:Y:S01]  /*0510*/  IMAD.WIDE R6, R6, R5, c[0x0][0x160] ;  /* 0x0000580006067625 */ /* 0x000fe200078e0205 */
[----:B------:R-:W-:Y:S01]  /*0520*/  IADD3 R19, R24, 0x44, RZ ;  /* 0x0000004418137810 */ /* 0x000fe20007ffe0ff */
[----:B------:R1:W4:Y:S01]  /*0530*/  LDG.E.EF.U16 R26, [R8.64] ;  /* 0x00000004081a7981 */ /* 0x000322000c0e1500 */
[----:B------:R-:W-:-:S02]  /*0540*/  IADD3 R22, R22, 0x4, RZ ;  /* 0x0000000416167810 */ /* 0x000fc40007ffe0ff */
[----:B------:R-:W-:Y:S01]  /*0550*/  IADD3 R18, R18, 0x4, RZ ;  /* 0x0000000412127810 */ /* 0x000fe20007ffe0ff */
[----:B------:R1:W4:Y:S01]  /*0560*/  LDG.E.EF.U16 R17, [R6.64] ;  /* 0x0000000406117981 */ /* 0x000322000c0e1500 */
[----:B------:R-:W-:Y:S01]  /*0570*/  IADD3 R16, R24, 0x48, RZ ;  /* 0x0000004818107810 */ /* 0x000fe20007ffe0ff */
[-C--:B------:R-:W-:Y:S01]  /*0580*/  IMAD.WIDE R22, R22, R5.reuse, c[0x0][0x160] ;  /* 0x0000580016167625 */ /* 0x080fe200078e0205 */
[----:B0-----:R-:W-:Y:S02]  /*0590*/  IADD3 R12, R19, 0x4, RZ ;  /* 0x00000004130c7810 */ /* 0x001fe40007ffe0ff */
[----:B------:R-:W-:Y:S01]  /*05a0*/  IADD3 R14, R24, 0x4c, RZ ;  /* 0x0000004c180e7810 */ /* 0x000fe20007ffe0ff */
[-C--:B------:R-:W-:Y:S01]  /*05b0*/  IMAD.WIDE R18, R18, R5.reuse, c[0x0][0x160] ;  /* 0x0000580012127625 */ /* 0x080fe200078e0205 */
[----:B-1----:R-:W-:Y:S02]  /*05c0*/  IADD3 R10, R16, 0x4, RZ ;  /* 0x00000004100a7810 */ /* 0x002fe40007ffe0ff */
[----:B------:R0:W4:Y:S01]  /*05d0*/  LDG.E.EF.U16 R16, [R22.64] ;  /* 0x0000000416107981 */ /* 0x000122000c0e1500 */
[----:B------:R-:W-:Y:S01]  /*05e0*/  IMAD.WIDE R6, R12, R5, c[0x0][0x160] ;  /* 0x000058000c067625 */ /* 0x000fe200078e0205 */
[----:B------:R-:W-:-:S02]  /*05f0*/  IADD3 R37, R24, 0x54, RZ ;  /* 0x0000005418257810 */ /* 0x000fc40007ffe0ff */
[----:B------:R-:W-:Y:S01]  /*0600*/  IADD3 R8, R14, 0x4, RZ ;  /* 0x000000040e087810 */ /* 0x000fe20007ffe0ff */
[----:B------:R1:W4:Y:S01]  /*0610*/  LDG.E.EF.U16 R15, [R18.64] ;  /* 0x00000004120f7981 */ /* 0x000322000c0e1500 */
[----:B------:R-:W-:-:S03]  /*0620*/  IMAD.WIDE R10, R10, R5, c[0x0][0x160] ;  /* 0x000058000a0a7625 */ /* 0x000fc600078e0205 */
[----:B------:R1:W4:Y:S01]  /*0630*/  LDG.E.EF.U16 R14, [R6.64] ;  /* 0x00000004060e7981 */ /* 0x000322000c0e1500 */
[----:B0-----:R-:W-:Y:S01]  /*0640*/  IADD3 R22, R24, 0x50, RZ ;  /* 0x0000005018167810 */ /* 0x001fe20007ffe0ff */
[-C--:B------:R-:W-:Y:S02]  /*0650*/  IMAD.WIDE R8, R8, R5.reuse, c[0x0][0x160] ;  /* 0x0000580008087625 */ /* 0x080fe400078e0205 */
[----:B------:R0:W4:Y:S01]  /*0660*/  LDG.E.EF.U16 R13, [R10.64] ;  /* 0x000000040a0d7981 */ /* 0x000122000c0e1500 */
[----:B------:R-:W-:Y:S02]  /*0670*/  IADD3 R22, R22, 0x4, RZ ;  /* 0x0000000416167810 */ /* 0x000fe40007ffe0ff */
[----:B-1----:R-:W-:Y:S01]  /*0680*/  IADD3 R18, R24, 0x58, RZ ;  /* 0x0000005818127810 */ /* 0x002fe20007ffe0ff */
[----:B------:R1:W4:Y:S01]  /*0690*/  LDG.E.EF.U16 R12, [R8.64] ;  /* 0x00000004080c7981 */ /* 0x000322000c0e1500 */
[----:B------:R-:W-:Y:S01]  /*06a0*/  IADD3 R6, R37, 0x4, RZ ;  /* 0x0000000425067810 */ /* 0x000fe20007ffe0ff */
[----:B------:R-:W-:-:S04]  /*06b0*/  IMAD.WIDE R22, R22, R5, c[0x0][0x160] ;  /* 0x0000580016167625 */ /* 0x000fc800078e0205 */
[----:B------:R-:W-:Y:S01]  /*06c0*/  IMAD.WIDE R6, R6, R5, c[0x0][0x160] ;  /* 0x0000580006067625 */ /* 0x000fe200078e0205 */
[----:B------:R-:W-:Y:S01]  /*06d0*/  IADD3 R37, R24, 0x5c, RZ ;  /* 0x0000005c18257810 */ /* 0x000fe20007ffe0ff */
[----:B0-----:R0:W4:Y:S01]  /*06e0*/  LDG.E.EF.U16 R11, [R22.64] ;  /* 0x00000004160b7981 */ /* 0x001122000c0e1500 */
[----:B------:R-:W-:-:S03]  /*06f0*/  IADD3 R18, R18, 0x4, RZ ;  /* 0x0000000412127810 */ /* 0x000fc60007ffe0ff */
[----:B------:R0:W4:Y:S01]  /*0700*/  LDG.E.EF.U16 R10, [R6.64] ;  /* 0x00000004060a7981 */ /* 0x000122000c0e1500 */
[----:B-1----:R-:W-:Y:S02]  /*0710*/  IADD3 R8, R37, 0x4, RZ ;  /* 0x0000000425087810 */ /* 0x002fe40007ffe0ff */
[----:B0-----:R-:W-:-:S04]  /*0720*/  IADD3 R6, R24, 0x60, RZ ;  /* 0x0000006018067810 */ /* 0x001fc80007ffe0ff */
[----:B------:R-:W-:-:S05]  /*0730*/  IADD3 R6, R6, 0x4, RZ ;  /* 0x0000000406067810 */ /* 0x000fca0007ffe0ff */
[----:B------:R-:W-:Y:S01]  /*0740*/  IMAD.WIDE R6, R6, R5, c[0x0][0x160] ;  /* 0x0000580006067625 */ /* 0x000fe200078e0205 */
[----:B------:R-:W-:-:S05]  /*0750*/  IADD3 R23, R24, 0x68, RZ ;  /* 0x0000006818177810 */ /* 0x000fca0007ffe0ff */
[----:B------:R0:W4:Y:S01]  /*0760*/  LDG.E.EF.U16 R7, [R6.64] ;  /* 0x0000000406077981 */ /* 0x000122000c0e1500 */
[----:B------:R-:W-:Y:S02]  /*0770*/  IADD3 R23, R23, 0x4, RZ ;  /* 0x0000000417177810 */ /* 0x000fe40007ffe0ff */
[----:B--2---:R-:W-:Y:S01]  /*0780*/  SHF.L.U32 R20, R20, 0x10, RZ ;  /* 0x0000001014147819 */ /* 0x004fe200000006ff */
[----:B---3--:R-:W-:-:S04]  /*0790*/  IMAD.U32 R21, R21, 0x10000, RZ ;  /* 0x0001000015157824 */ /* 0x008fc800078e00ff */
[----:B------:R-:W-:Y:S01]  /*07a0*/  FFMA R21, R21, R21, RZ ;  /* 0x0000001515157223 */ /* 0x000fe200000000ff */
[----:B-----5:R-:W-:-:S03]  /*07b0*/  IMAD.U32 R36, R36, 0x10000, RZ ;  /* 0x0001000024247824 */ /* 0x020fc600078e00ff */
[----:B------:R-:W-:Y:S01]  /*07c0*/  FFMA R37, R20, R20, R21 ;  /* 0x0000001414257223 */ /* 0x000fe20000000015 */
[----:B------:R-:W-:-:S03]  /*07d0*/  IMAD.WIDE R20, R18, R5, c[0x0][0x160] ;  /* 0x0000580012147625 */ /* 0x000fc600078e0205 */
[----:B------:R-:W-:Y:S01]  /*07e0*/  FFMA R37, R36, R36, R37 ;  /* 0x0000002424257223 */ /* 0x000fe20000000025 */
[----:B------:R-:W-:Y:S01]  /*07f0*/  IADD3 R36, R24, 0x64, RZ ;  /* 0x0000006418247810 */ /* 0x000fe20007ffe0ff */
[----:B------:R-:W-:Y:S01]  /*0800*/  IMAD.WIDE R18, R8, R5, c[0x0][0x160] ;  /* 0x0000580008127625 */ /* 0x000fe200078e0205 */
[----:B------:R1:W2:Y:S01]  /*0810*/  LDG.E.EF.U16 R9, [R20.64] ;  /* 0x0000000414097981 */ /* 0x0002a2000c0e1500 */
[----:B------:R-:W-:Y:S02]  /*0820*/  SHF.L.U32 R22, R25, 0x10, RZ ;  /* 0x0000001019167819 */ /* 0x000fe400000006ff */
[----:B------:R-:W-:Y:S01]  /*0830*/  IADD3 R36, R36, 0x4, RZ ;  /* 0x0000000424247810 */ /* 0x000fe20007ffe0ff */
[----:B------:R3:W5:Y:S02]  /*0840*/  LDG.E.EF.U16 R8, [R18.64] ;  /* 0x0000000412087981 */ /* 0x000764000c0e1500 */
[----:B0-----:R-:W-:Y:S01]  /*0850*/  FFMA R6, R22, R22, R37 ;  /* 0x0000001616067223 */ /* 0x001fe20000000025 */
[----:B------:R-:W-:-:S02]  /*0860*/  IADD3 R22, R24, 0x6c, RZ ;  /* 0x0000006c18167810 */ /* 0x000fc40007ffe0ff */
[----:B------:R-:W-:Y:S01]  /*0870*/  IADD3 R25, R24, 0x70, RZ ;  /* 0x0000007018197810 */ /* 0x000fe20007ffe0ff */
[----:B-1----:R-:W-:Y:S01]  /*0880*/  IMAD.WIDE R20, R23, R5, c[0x0][0x160] ;  /* 0x0000580017147625 */ /* 0x002fe200078e0205 */
[----:B------:R-:W-:-:S03]  /*0890*/  IADD3 R22, R22, 0x4, RZ ;  /* 0x0000000416167810 */ /* 0x000fc60007ffe0ff */
[-C--:B---3--:R-:W-:Y:S01]  /*08a0*/  IMAD.WIDE R18, R36, R5.reuse, c[0x0][0x160] ;  /* 0x0000580024127625 */ /* 0x088fe200078e0205 */
[----:B------:R-:W-:Y:S01]  /*08b0*/  IADD3 R25, R25, 0x4, RZ ;  /* 0x0000000419197810 */ /* 0x000fe20007ffe0ff */
[----:B------:R0:W3:Y:S02]  /*08c0*/  LDG.E.EF.U16 R37, [R20.64] ;  /* 0x0000000414257981 */ /* 0x0000e4000c0e1500 */
[----:B------:R-:W-:Y:S02]  /*08d0*/  IMAD.WIDE R22, R22, R5, c[0x0][0x160] ;  /* 0x0000580016167625 */ /* 0x000fe400078e0205 */
[----:B------:R1:W3:Y:S04]  /*08e0*/  LDG.E.EF.U16 R36, [R18.64] ;  /* 0x0000000412247981 */ /* 0x0002e8000c0e1500 */
[----:B------:R-:W3:Y:S01]  /*08f0*/  LDG.E.EF.U16 R22, [R22.64] ;  /* 0x0000000416167981 */ /* 0x000ee2000c0e1500 */
[----:B0-----:R-:W-:-:S02]  /*0900*/  IADD3 R20, R24, 0x78, RZ ;  /* 0x0000007818147810 */ /* 0x001fc40007ffe0ff */
[----:B-1----:R-:W-:Y:S01]  /*0910*/  IADD3 R18, R24, 0x74, RZ ;  /* 0x0000007418127810 */ /* 0x002fe20007ffe0ff */
[----:B------:R-:W-:-:S03]  /*0920*/  IMAD.WIDE R24, R25, R5, c[0x0][0x160] ;  /* 0x0000580019187625 */ /* 0x000fc600078e0205 */
[----:B------:R-:W-:Y:S02]  /*0930*/  IADD3 R18, R18, 0x4, RZ ;  /* 0x0000000412127810 */ /* 0x000fe40007ffe0ff */
[----:B------:R-:W-:Y:S01]  /*0940*/  IADD3 R20, R20, 0x4, RZ ;  /* 0x0000000414147810 */ /* 0x000fe20007ffe0ff */
[----:B------:R-:W3:Y:S02]  /*0950*/  LDG.E.EF.U16 R24, [R24.64] ;  /* 0x0000000418187981 */ /* 0x000ee4000c0e1500 */
[----:B------:R-:W-:-:S04]  /*0960*/  IMAD.WIDE R18, R18, R5, c[0x0][0x160] ;  /* 0x0000580012127625 */ /* 0x000fc800078e0205 */
[----:B------:R-:W-:Y:S02]  /*0970*/  IMAD.WIDE R20, R20, R5, c[0x0][0x160] ;  /* 0x0000580014147625 */ /* 0x000fe400078e0205 */
[----:B------:R-:W3:Y:S04]  /*0980*/  LDG.E.EF.U16 R18, [R18.64] ;  /* 0x0000000412127981 */ /* 0x000ee8000c0e1500 */
[----:B------:R-:W3:Y:S01]  /*0990*/  LDG.E.EF.U16 R20, [R20.64] ;  /* 0x0000000414147981 */ /* 0x000ee2000c0e1500 */
[----:B------:R-:W-:-:S04]  /*09a0*/  IMAD.U32 R5, R4, 0x10000, RZ ;  /* 0x0001000004057824 */ /* 0x000fc800078e00ff */
[----:B------:R-:W-:Y:S01]  /*09b0*/  FFMA R6, R5, R5, R6 ;  /* 0x0000000505067223 */ /* 0x000fe20000000006 */
[----:B------:R-:W-:Y:S01]  /*09c0*/  SHF.L.U32 R5, R34, 0x10, RZ ;  /* 0x0000001022057819 */ /* 0x000fe200000006ff */
[----:B------:R-:W-:Y:S01]  /*09d0*/  IMAD.U32 R35, R35, 0x10000, RZ ;  /* 0x0001000023237824 */ /* 0x000fe200078e00ff */
[----:B------:R-:W-:-:S03]  /*09e0*/  SHF.L.U32 R33, R33, 0x10, RZ ;  /* 0x0000001021217819 */ /* 0x000fc600000006ff */
[----:B------:R-:W-:-:S04]  /*09f0*/  FFMA R6, R5, R5, R6 ;  /* 0x0000000505067223 */ /* 0x000fc80000000006 */
[----:B------:R-:W-:Y:S01]  /*0a00*/  FFMA R6, R35, R35, R6 ;  /* 0x0000002323067223 */ /* 0x000fe20000000006 */
[----:B------:R-:W-:-:S03]  /*0a10*/  IMAD.U32 R5, R32, 0x10000, RZ ;  /* 0x0001000020057824 */ /* 0x000fc600078e00ff */
[----:B------:R-:W-:Y:S01]  /*0a20*/  FFMA R6, R33, R33, R6 ;  /* 0x0000002121067223 */ /* 0x000fe20000000006 */
[----:B------:R-:W-:-:S03]  /*0a30*/  SHF.L.U32 R31, R31, 0x10, RZ ;  /* 0x000000101f1f7819 */ /* 0x000fc600000006ff */
[----:B------:R-:W-:Y:S01]  /*0a40*/  FFMA R6, R5, R5, R6 ;  /* 0x0000000505067223 */ /* 0x000fe20000000006 */
[----:B------:R-:W-:-:S03]  /*0a50*/  IMAD.U32 R5, R30, 0x10000, RZ ;  /* 0x000100001e057824 */ /* 0x000fc600078e00ff */
[----:B------:R-:W-:Y:S01]  /*0a60*/  FFMA R6, R31, R31, R6 ;  /* 0x0000001f1f067223 */ /* 0x000fe20000000006 */
[----:B------:R-:W-:-:S03]  /*0a70*/  SHF.L.U32 R29, R29, 0x10, RZ ;  /* 0x000000101d1d7819 */ /* 0x000fc600000006ff */
[----:B------:R-:W-:Y:S01]  /*0a80*/  FFMA R6, R5, R5, R6 ;  /* 0x0000000505067223 */ /* 0x000fe20000000006 */
[----:B------:R-:W-:-:S03]  /*0a90*/  IMAD.U32 R5, R28, 0x10000, RZ ;  /* 0x000100001c057824 */ /* 0x000fc600078e00ff */
[----:B------:R-:W-:Y:S01]  /*0aa0*/  FFMA R6, R29, R29, R6 ;  /* 0x0000001d1d067223 */ /* 0x000fe20000000006 */
[----:B----4-:R-:W-:-:S03]  /*0ab0*/  SHF.L.U32 R27, R27, 0x10, RZ ;  /* 0x000000101b1b7819 */ /* 0x010fc600000006ff */
        /* <DEDUP_REMOVED lines=18> */
[----:B------:R-:W-:-:S04]  /*0be0*/  FFMA R6, R11, R11, R6 ;  /* 0x0000000b0b067223 */ /* 0x000fc80000000006 */
[----:B------:R-:W-:Y:S01]  /*0bf0*/  FFMA R6, R5, R5, R6 ;  /* 0x0000000505067223 */ /* 0x000fe20000000006 */
[----:B------:R-:W-:Y:S02]  /*0c00*/  SHF.L.U32 R7, R7, 0x10, RZ ;  /* 0x0000001007077819 */ /* 0x000fe400000006ff */
[----:B--2---:R-:W-:Y:S01]  /*0c10*/  SHF.L.U32 R9, R9, 0x10, RZ ;  /* 0x0000001009097819 */ /* 0x004fe200000006ff */
[----:B-----5:R-:W-:-:S04]  /*0c20*/  IMAD.U32 R5, R8, 0x10000, RZ ;  /* 0x0001000008057824 */ /* 0x020fc800078e00ff */
[----:B------:R-:W-:-:S04]  /*0c30*/  FFMA R6, R9, R9, R6 ;  /* 0x0000000909067223 */ /* 0x000fc80000000006 */
[----:B------:R-:W-:-:S04]  /*0c40*/  FFMA R6, R5, R5, R6 ;  /* 0x0000000505067223 */ /* 0x000fc80000000006 */
[----:B------:R-:W-:Y:S01]  /*0c50*/  FFMA R6, R7, R7, R6 ;  /* 0x0000000707067223 */ /* 0x000fe20000000006 */
[----:B---3--:R-:W-:Y:S01]  /*0c60*/  SHF.L.U32 R37, R37, 0x10, RZ ;  /* 0x0000001025257819 */ /* 0x008fe200000006ff */
[----:B------:R-:W-:-:S04]  /*0c70*/  IMAD.U32 R5, R36, 0x10000, RZ ;  /* 0x0001000024057824 */ /* 0x000fc800078e00ff */
[----:B------:R-:W-:Y:S01]  /*0c80*/  FFMA R6, R5, R5, R6 ;  /* 0x0000000505067223 */ /* 0x000fe20000000006 */
[----:B------:R-:W-:-:S03]  /*0c90*/  IMAD.U32 R5, R22, 0x10000, RZ ;  /* 0x0001000016057824 */ /* 0x000fc600078e00ff */
[----:B------:R-:W-:-:S04]  /*0ca0*/  FFMA R6, R37, R37, R6 ;  /* 0x0000002525067223 */ /* 0x000fc80000000006 */
[----:B------:R-:W-:Y:S01]  /*0cb0*/  FFMA R6, R5, R5, R6 ;  /* 0x0000000505067223 */ /* 0x000fe20000000006 */
[----:B------:R-:W-:-:S05]  /*0cc0*/  SHF.L.U32 R7, R24, 0x10, RZ ;  /* 0x0000001018077819 */ /* 0x000fca00000006ff */
[----:B------:R-:W-:Y:S01]  /*0cd0*/  FFMA R6, R7, R7, R6 ;  /* 0x0000000707067223 */ /* 0x000fe20000000006 */
[----:B------:R-:W-:Y:S01]  /*0ce0*/  IMAD.U32 R5, R18, 0x10000, RZ ;  /* 0x0001000012057824 */ /* 0x000fe200078e00ff */
[----:B------:R-:W-:-:S03]  /*0cf0*/  SHF.L.U32 R20, R20, 0x10, RZ ;  /* 0x0000001014147819 */ /* 0x000fc600000006ff */
[----:B------:R-:W-:-:S04]  /*0d00*/  FFMA R5, R5, R5, R6 ;  /* 0x0000000505057223 */ /* 0x000fc80000000006 */
[----:B------:R-:W-:Y:S01]  /*0d10*/  FFMA R4, R20, R20, R5 ;  /* 0x0000001414047223 */ /* 0x000fe20000000005 */
[----:B------:R-:W-:Y:S05]  /*0d20*/  BRA `(.L_x_2) ;  /* 0x0000001000007947 */ /* 0x000fea0003800000 */
.L_x_1:
[----:B------:R-:W-:Y:S02]  /*0d30*/  IMAD.MOV.U32 R4, RZ, RZ, RZ ;  /* 0x000000ffff047224 */ /* 0x000fe400078e00ff */
.L_x_2:
[----:B------:R-:W-:Y:S05]  /*0d40*/  BSYNC B0 ;  /* 0x0000000000007941 */ /* 0x000fea0003800000 */
.L_x_0:
[----:B------:R-:W0:Y:S01]  /*0d50*/  SHFL.BFLY PT, R5, R4, 0x2, 0x1f ;  /* 0x0c401f0004057f89 */ /* 0x000e2200000e0000 */
[----:B------:R-:W-:Y:S02]  /*0d60*/  LOP3.LUT R3, R3, 0x3f, R0, 0xf8, !PT ;  /* 0x0000003f03037812 */ /* 0x000fe400078ef800 */
[----:B------:R-:W-:-:S04]  /*0d70*/  LOP3.LUT P0, RZ, R0, 0xc0, RZ, 0xc0, !PT ;  /* 0x000000c000ff7812 */ /* 0x000fc8000780c0ff */
[----:B------:R-:W-:Y:S01]  /*0d80*/  ISETP.LT.AND P0, PT, R3, 0x15180, !P0 ;  /* 0x000151800300780c */ /* 0x000fe20004701270 */
[----:B0-----:R-:W-:-:S05]  /*0d90*/  FADD R5, R5, R4 ;  /* 0x0000000405057221 */ /* 0x001fca0000000000 */
[----:B------:R-:W0:Y:S02]  /*0da0*/  SHFL.BFLY PT, R6, R5, 0x1, 0x1f ;  /* 0x0c201f0005067f89 */ /* 0x000e2400000e0000 */
[----:B0-----:R-:W-:-:S05]  /*0db0*/  FADD R7, R5, R6 ;  /* 0x0000000605077221 */ /* 0x001fca0000000000 */
[----:B------:R0:W-:Y:S04]  /*0dc0*/  STS [R2.X4], R7 ;  /* 0x0000000702007388 */ /* 0x0001e80000004800 */
[----:B------:R-:W-:Y:S06]  /*0dd0*/  BAR.SYNC.DEFER_BLOCKING 0x0 ;  /* 0x0000000000007b1d */ /* 0x000fec0000010000 */
[----:B------:R-:W-:Y:S05]  /*0de0*/  @!P0 EXIT ;  /* 0x000000000000894d */ /* 0x000fea0003800000 */
[----:B0-----:R-:W-:Y:S02]  /*0df0*/  LOP3.LUT R0, R0, 0x3f, RZ, 0xc0, !PT ;  /* 0x0000003f00007812 */ /* 0x001fe400078ec0ff */
[----:B------:R-:W-:-:S03]  /*0e00*/  MOV R2, 0x4 ;  /* 0x0000000400027802 */ /* 0x000fc60000000f00 */
[----:B------:R-:W0:Y:S02]  /*0e10*/  LDS R5, [R0.X4] ;  /* 0x0000000000057984 */ /* 0x000e240000004800 */
[----:B------:R-:W-:-:S05]  /*0e20*/  IMAD.WIDE R2, R3, R2, c[0x0][0x168] ;  /* 0x00005a0003027625 */ /* 0x000fca00078e0202 */
[----:B0-----:R-:W-:Y:S01]  /*0e30*/  STG.E [R2.64], R5 ;  /* 0x0000000502007986 */ /* 0x001fe2000c101904 */
[----:B------:R-:W-:Y:S05]  /*0e40*/  EXIT ;  /* 0x000000000000794d */ /* 0x000fea0003800000 */
.L_x_3:
[----:B------:R-:W-:-:S00]  /*0e50*/  BRA `(.L_x_3) ;  /* 0xfffffff000007947 */ /* 0x000fc0000383ffff */
[----:B------:R-:W-:-:S00]  /*0e60*/  NOP ;  /* 0x0000000000007918 */ /* 0x000fc00000000000 */
        /* <DEDUP_REMOVED lines=9> */
.L_x_4:


//--------------------- .nv.shared.triton_red_fused__to_copy_mean_pow_4 --------------------------
	.section	.nv.shared.triton_red_fused__to_copy_mean_pow_4,"aw",@nobits
	.sectionflags	@""
	.align	16
